//
// Generated by NVIDIA NVVM Compiler
//
// Compiler Build ID: CL-36424714
// Cuda compilation tools, release 13.0, V13.0.88
// Based on NVVM 20.0.0
//

.version 9.0
.target sm_100
.address_size 64

	// .globl	mymatmul_kernel0
// _ZZ16mymatmul_kernel0E11data_shared has been demoted
// _ZZ16mymatmul_kernel0E13kernel_shared has been demoted

.visible .entry mymatmul_kernel0(
	.param .u64 .ptr .align 1 mymatmul_kernel0_param_0,
	.param .u64 .ptr .align 1 mymatmul_kernel0_param_1,
	.param .u64 .ptr .align 1 mymatmul_kernel0_param_2
)
.maxntid 256
{
	.reg .pred 	%p<3>;
	.reg .b16 	%rs<3>;
	.reg .b32 	%r<52>;
	.reg .b32 	%f<99>;
	.reg .b64 	%rd<14>;
	// demoted variable
	.shared .align 4 .b8 _ZZ16mymatmul_kernel0E11data_shared[8192];
	// demoted variable
	.shared .align 4 .b8 _ZZ16mymatmul_kernel0E13kernel_shared[1024];
	ld.param.u64 	%rd4, [mymatmul_kernel0_param_0];
	ld.param.u64 	%rd5, [mymatmul_kernel0_param_1];
	cvta.to.global.u64 	%rd1, %rd4;
	cvta.to.global.u64 	%rd2, %rd5;
	mov.u32 	%r1, %ctaid.x;
	shl.b32 	%r14, %r1, 9;
	mov.u32 	%r2, %tid.x;
	or.b32  	%r15, %r14, %r2;
	shl.b32 	%r16, %r2, 6;
	and.b32  	%r17, %r16, 15360;
	and.b32  	%r18, %r15, 2147352591;
	or.b32  	%r3, %r18, %r17;
	shl.b32 	%r19, %r1, 4;
	and.b32  	%r4, %r19, 4080;
	cvt.u16.u32 	%rs1, %r2;
	and.b16  	%rs2, %rs1, 3;
	mul.wide.u16 	%r20, %rs2, 16;
	mov.u32 	%r21, _ZZ16mymatmul_kernel0E13kernel_shared;
	add.s32 	%r5, %r21, %r20;
	mov.b32 	%r49, 0;
	mov.f32 	%f91, 0f00000000;
	mov.f32 	%f92, %f91;
	mov.f32 	%f93, %f91;
	mov.f32 	%f94, %f91;
	mov.f32 	%f95, %f91;
	mov.f32 	%f96, %f91;
	mov.f32 	%f97, %f91;
	mov.f32 	%f98, %f91;
$L__BB0_1:
	shl.b32 	%r23, %r2, 4;
	and.b32  	%r24, %r23, 4032;
	mov.u32 	%r25, _ZZ16mymatmul_kernel0E11data_shared;
	add.s32 	%r26, %r24, %r25;
	add.s32 	%r50, %r26, 4096;
	bar.sync 	0;
	shl.b32 	%r27, %r49, 4;
	add.s32 	%r28, %r3, %r27;
	mul.wide.u32 	%rd6, %r28, 4;
	add.s64 	%rd7, %rd1, %rd6;
	ld.global.nc.f32 	%f26, [%rd7];
	shl.b32 	%r29, %r2, 2;
	add.s32 	%r30, %r25, %r29;
	st.shared.f32 	[%r30], %f26;
	ld.global.nc.f32 	%f27, [%rd7+65536];
	st.shared.f32 	[%r30+1024], %f27;
	ld.global.nc.f32 	%f28, [%rd7+131072];
	st.shared.f32 	[%r30+2048], %f28;
	ld.global.nc.f32 	%f29, [%rd7+196608];
	st.shared.f32 	[%r30+3072], %f29;
	ld.global.nc.f32 	%f30, [%rd7+262144];
	st.shared.f32 	[%r30+4096], %f30;
	ld.global.nc.f32 	%f31, [%rd7+327680];
	st.shared.f32 	[%r30+5120], %f31;
	ld.global.nc.f32 	%f32, [%rd7+393216];
	st.shared.f32 	[%r30+6144], %f32;
	ld.global.nc.f32 	%f33, [%rd7+458752];
	st.shared.f32 	[%r30+7168], %f33;
	shl.b32 	%r31, %r49, 16;
	shl.b32 	%r32, %r2, 8;
	or.b32  	%r33, %r32, %r2;
	and.b32  	%r34, %r33, 61455;
	add.s32 	%r35, %r34, %r4;
	add.s32 	%r36, %r35, %r31;
	mul.wide.u32 	%rd8, %r36, 4;
	add.s64 	%rd9, %rd2, %rd8;
	ld.global.nc.f32 	%f34, [%rd9];
	add.s32 	%r38, %r21, %r29;
	st.shared.f32 	[%r38], %f34;
	bar.sync 	0;
	mov.b32 	%r51, 128;
$L__BB0_2:
	ld.shared.f32 	%f35, [%r50+-4096];
	add.s32 	%r39, %r5, %r51;
	ld.shared.f32 	%f36, [%r39+-128];
	fma.rn.f32 	%f37, %f35, %f36, %f98;
	ld.shared.f32 	%f38, [%r50];
	fma.rn.f32 	%f39, %f38, %f36, %f94;
	ld.shared.f32 	%f40, [%r50+-4092];
	ld.shared.f32 	%f41, [%r39+-64];
	fma.rn.f32 	%f42, %f40, %f41, %f37;
	ld.shared.f32 	%f43, [%r50+4];
	fma.rn.f32 	%f44, %f43, %f41, %f39;
	ld.shared.f32 	%f45, [%r50+-4088];
	ld.shared.f32 	%f46, [%r39];
	fma.rn.f32 	%f47, %f45, %f46, %f42;
	ld.shared.f32 	%f48, [%r50+8];
	fma.rn.f32 	%f49, %f48, %f46, %f44;
	ld.shared.f32 	%f50, [%r50+-4084];
	ld.shared.f32 	%f51, [%r39+64];
	fma.rn.f32 	%f98, %f50, %f51, %f47;
	ld.shared.f32 	%f52, [%r50+12];
	fma.rn.f32 	%f94, %f52, %f51, %f49;
	ld.shared.f32 	%f53, [%r39+-124];
	fma.rn.f32 	%f54, %f35, %f53, %f97;
	fma.rn.f32 	%f55, %f38, %f53, %f93;
	ld.shared.f32 	%f56, [%r39+-60];
	fma.rn.f32 	%f57, %f40, %f56, %f54;
	fma.rn.f32 	%f58, %f43, %f56, %f55;
	ld.shared.f32 	%f59, [%r39+4];
	fma.rn.f32 	%f60, %f45, %f59, %f57;
	fma.rn.f32 	%f61, %f48, %f59, %f58;
	ld.shared.f32 	%f62, [%r39+68];
	fma.rn.f32 	%f97, %f50, %f62, %f60;
	fma.rn.f32 	%f93, %f52, %f62, %f61;
	ld.shared.f32 	%f63, [%r39+-120];
	fma.rn.f32 	%f64, %f35, %f63, %f96;
	fma.rn.f32 	%f65, %f38, %f63, %f92;
	ld.shared.f32 	%f66, [%r39+-56];
	fma.rn.f32 	%f67, %f40, %f66, %f64;
	fma.rn.f32 	%f68, %f43, %f66, %f65;
	ld.shared.f32 	%f69, [%r39+8];
	fma.rn.f32 	%f70, %f45, %f69, %f67;
	fma.rn.f32 	%f71, %f48, %f69, %f68;
	ld.shared.f32 	%f72, [%r39+72];
	fma.rn.f32 	%f96, %f50, %f72, %f70;
	fma.rn.f32 	%f92, %f52, %f72, %f71;
	ld.shared.f32 	%f73, [%r39+-116];
	fma.rn.f32 	%f74, %f35, %f73, %f95;
	fma.rn.f32 	%f75, %f38, %f73, %f91;
	ld.shared.f32 	%f76, [%r39+-52];
	fma.rn.f32 	%f77, %f40, %f76, %f74;
	fma.rn.f32 	%f78, %f43, %f76, %f75;
	ld.shared.f32 	%f79, [%r39+12];
	fma.rn.f32 	%f80, %f45, %f79, %f77;
	fma.rn.f32 	%f81, %f48, %f79, %f78;
	ld.shared.f32 	%f82, [%r39+76];
	fma.rn.f32 	%f95, %f50, %f82, %f80;
	fma.rn.f32 	%f91, %f52, %f82, %f81;
	add.s32 	%r51, %r51, 256;
	add.s32 	%r50, %r50, 16;
	setp.ne.s32 	%p1, %r51, 1152;
	@%p1 bra 	$L__BB0_2;
	add.s32 	%r49, %r49, 1;
	setp.ne.s32 	%p2, %r49, 64;
	@%p2 bra 	$L__BB0_1;
	ld.param.u64 	%rd13, [mymatmul_kernel0_param_2];
	shl.b32 	%r40, %r1, 11;
	and.b32  	%r41, %r40, 2146959360;
	shl.b32 	%r42, %r2, 10;
	and.b32  	%r43, %r42, 258048;
	or.b32  	%r44, %r41, %r43;
	or.b32  	%r45, %r44, %r4;
	shl.b32 	%r46, %r2, 2;
	and.b32  	%r47, %r46, 12;
	add.s32 	%r48, %r45, %r47;
	cvta.to.global.u64 	%rd10, %rd13;
	mul.wide.u32 	%rd11, %r48, 4;
	add.s64 	%rd12, %rd10, %rd11;
	st.global.f32 	[%rd12], %f98;
	st.global.f32 	[%rd12+1048576], %f94;
	st.global.f32 	[%rd12+4], %f97;
	st.global.f32 	[%rd12+1048580], %f93;
	st.global.f32 	[%rd12+8], %f96;
	st.global.f32 	[%rd12+1048584], %f92;
	st.global.f32 	[%rd12+12], %f95;
	st.global.f32 	[%rd12+1048588], %f91;
	ret;

}


// ===== COMPILED SASS (sm_100) =====

	.target	sm_100

	.elftype	@"ET_EXEC"


//--------------------- .note.nv.tkinfo           --------------------------
	.section	.note.nv.tkinfo,"",@"SHT_NOTE"
	.sectionflags	@"SHF_NOTE_NV_TKINFO"
	.tkinfo
        /*0018*/ 	.word	0x00000002
        /*0030*/ 	.string	""
        /*0030*/ 	.string	"ptxas"
        /*0030*/ 	.string	"Cuda compilation tools, release 13.0, V13.0.88"
        /*0030*/ 	.string	"Build cuda_13.0.r13.0/compiler.36424714_0"
        /*0030*/ 	.string	"-arch sm_100 -m 64 "



//--------------------- .note.nv.cuinfo           --------------------------
	.section	.note.nv.cuinfo,"",@"SHT_NOTE"
	.sectionflags	@"SHF_NOTE_NV_CUINFO"
        /*0018*/ 	.short	0x0002
        /*001a*/ 	.short	0x0064
        /*001c*/ 	.short	0x0082
	.zero		2


//--------------------- .nv.info                  --------------------------
	.section	.nv.info,"",@"SHT_CUDA_INFO"
	.align	4


	//----- nvinfo : EIATTR_REGCOUNT
	.align		4
        /*0000*/ 	.byte	0x04, 0x2f
        /*0002*/ 	.short	(.L_1 - .L_0)
	.align		4
.L_0:
        /*0004*/ 	.word	index@(mymatmul_kernel0)
        /*0008*/ 	.word	0x00000020


	//----- nvinfo : EIATTR_FRAME_SIZE
	.align		4
.L_1:
        /*000c*/ 	.byte	0x04, 0x11
        /*000e*/ 	.short	(.L_3 - .L_2)
	.align		4
.L_2:
        /*0010*/ 	.word	index@(mymatmul_kernel0)
        /*0014*/ 	.word	0x00000000


	//----- nvinfo : EIATTR_MIN_STACK_SIZE
	.align		4
.L_3:
        /*0018*/ 	.byte	0x04, 0x12
        /*001a*/ 	.short	(.L_5 - .L_4)
	.align		4
.L_4:
        /*001c*/ 	.word	index@(mymatmul_kernel0)
        /*0020*/ 	.word	0x00000000
.L_5:


//--------------------- .nv.compat                --------------------------
	.section	.nv.compat,"",@"SHT_CUDA_COMPAT_INFO"
	.align	4
        /*0000*/ 	.byte	0x02, 0x09, 0x00, 0x00, 0x02, 0x02, 0x01, 0x00, 0x02, 0x05, 0x05, 0x00, 0x03, 0x07, 0x01, 0x01
        /*0010*/ 	.byte	0x02, 0x03, 0x00, 0x00, 0x02, 0x06, 0x01, 0x00, 0x04, 0x0b, 0x08, 0x00, 0x09, 0x00, 0x00, 0x00
        /*0020*/ 	.byte	0x00, 0x00, 0x00, 0x00


//--------------------- .nv.info.mymatmul_kernel0 --------------------------
	.section	.nv.info.mymatmul_kernel0,"",@"SHT_CUDA_INFO"
	.sectionflags	@""
	.align	4


	//----- nvinfo : EIATTR_CUDA_API_VERSION
	.align		4
        /*0000*/ 	.byte	0x04, 0x37
        /*0002*/ 	.short	(.L_7 - .L_6)
.L_6:
        /*0004*/ 	.word	0x00000082


	//----- nvinfo : EIATTR_KPARAM_INFO
	.align		4
.L_7:
        /*0008*/ 	.byte	0x04, 0x17
        /*000a*/ 	.short	(.L_9 - .L_8)
.L_8:
        /*000c*/ 	.word	0x00000000
        /*0010*/ 	.short	0x0002
        /*0012*/ 	.short	0x0010
        /*0014*/ 	.byte	0x00, 0xf5, 0x21, 0x00


	//----- nvinfo : EIATTR_KPARAM_INFO
	.align		4
.L_9:
        /*0018*/ 	.byte	0x04, 0x17
        /*001a*/ 	.short	(.L_11 - .L_10)
.L_10:
        /*001c*/ 	.word	0x00000000
        /*0020*/ 	.short	0x0001
        /*0022*/ 	.short	0x0008
        /*0024*/ 	.byte	0x00, 0xf5, 0x21, 0x00


	//----- nvinfo : EIATTR_KPARAM_INFO
	.align		4
.L_11:
        /*0028*/ 	.byte	0x04, 0x17
        /*002a*/ 	.short	(.L_13 - .L_12)
.L_12:
        /*002c*/ 	.word	0x00000000
        /*0030*/ 	.short	0x0000
        /*0032*/ 	.short	0x0000
        /*0034*/ 	.byte	0x00, 0xf5, 0x21, 0x00


	//----- nvinfo : EIATTR_SPARSE_MMA_MASK
	.align		4
.L_13:
        /*0038*/ 	.byte	0x03, 0x50
        /*003a*/ 	.short	0x0000


	//----- nvinfo : EIATTR_MAXREG_COUNT
	.align		4
        /*003c*/ 	.byte	0x03, 0x1b
        /*003e*/ 	.short	0x00ff


	//----- nvinfo : EIATTR_NUM_BARRIERS
	.align		4
        /*0040*/ 	.byte	0x02, 0x4c
        /*0042*/ 	.byte	0x01
	.zero		1


	//----- nvinfo : EIATTR_MERCURY_ISA_VERSION
	.align		4
        /*0044*/ 	.byte	0x03, 0x5f
        /*0046*/ 	.short	0x0101


	//----- nvinfo : EIATTR_VRC_CTA_INIT_COUNT
	.align		4
        /*0048*/ 	.byte	0x02, 0x4a
	.zero		1
	.zero		1


	//----- nvinfo : EIATTR_EXIT_INSTR_OFFSETS
	.align		4
        /*004c*/ 	.byte	0x04, 0x1c
        /*004e*/ 	.short	(.L_15 - .L_14)


	//   ....[0]....
.L_14:
        /*0050*/ 	.word	0x00000ea0


	//----- nvinfo : EIATTR_MAX_THREADS
	.align		4
.L_15:
        /*0054*/ 	.byte	0x04, 0x05
        /*0056*/ 	.short	(.L_17 - .L_16)
.L_16:
        /*0058*/ 	.word	0x00000100
        /*005c*/ 	.word	0x00000001
        /*0060*/ 	.word	0x00000001


	//----- nvinfo : EIATTR_CBANK_PARAM_SIZE
	.align		4
.L_17:
        /*0064*/ 	.byte	0x03, 0x19
        /*0066*/ 	.short	0x0018


	//----- nvinfo : EIATTR_PARAM_CBANK
	.align		4
        /*0068*/ 	.byte	0x04, 0x0a
        /*006a*/ 	.short	(.L_19 - .L_18)
	.align		4
.L_18:
        /*006c*/ 	.word	index@(.nv.constant0.mymatmul_kernel0)
        /*0070*/ 	.short	0x0380
        /*0072*/ 	.short	0x0018


	//----- nvinfo : EIATTR_SW_WAR
	.align		4
.L_19:
        /*0074*/ 	.byte	0x04, 0x36
        /*0076*/ 	.short	(.L_21 - .L_20)
.L_20:
        /*0078*/ 	.word	0x00000008
.L_21:


//--------------------- .nv.callgraph             --------------------------
	.section	.nv.callgraph,"",@"SHT_CUDA_CALLGRAPH"
	.align	4
	.sectionentsize	8
	.align		4
        /*0000*/ 	.word	0x00000000
	.align		4
        /*0004*/ 	.word	0xffffffff
	.align		4
        /*0008*/ 	.word	0x00000000
	.align		4
        /*000c*/ 	.word	0xfffffffe
	.align		4
        /*0010*/ 	.word	0x00000000
	.align		4
        /*0014*/ 	.word	0xfffffffd
	.align		4
        /*0018*/ 	.word	0x00000000
	.align		4
        /*001c*/ 	.word	0xfffffffc


//--------------------- .text.mymatmul_kernel0    --------------------------
	.section	.text.mymatmul_kernel0,"ax",@progbits
	.align	128
        .global         mymatmul_kernel0
        .type           mymatmul_kernel0,@function
        .size           mymatmul_kernel0,(.L_x_2 - mymatmul_kernel0)
        .other          mymatmul_kernel0,@"STO_CUDA_ENTRY STV_DEFAULT"
mymatmul_kernel0:
.text.mymatmul_kernel0:
[----:B------:R-:W-:Y:S01]  /*0000*/  LDC R1, c[0x0][0x37c] ;  /* 0x0000df00ff017b82 */ /* 0x000fe20000000800 */
[----:B------:R-:W0:Y:S07]  /*0010*/  S2R R2, SR_CTAID.X ;  /* 0x0000000000027919 */ /* 0x000e2e0000002500 */
[----:B------:R-:W1:Y:S01]  /*0020*/  S2UR UR8, SR_CgaCtaId ;  /* 0x00000000000879c3 */ /* 0x000e620000008800 */
[----:B------:R-:W-:Y:S01]  /*0030*/  UMOV UR4, 0x400 ;  /* 0x0000040000047882 */ /* 0x000fe20000000000 */
[----:B------:R-:W-:Y:S01]  /*0040*/  HFMA2 R27, -RZ, RZ, 0, 0 ;  /* 0x00000000ff1b7431 */ /* 0x000fe200000001ff */
[----:B------:R-:W2:Y:S01]  /*0050*/  S2R R0, SR_TID.X ;  /* 0x0000000000007919 */ /* 0x000ea20000002100 */
[----:B------:R-:W-:Y:S01]  /*0060*/  UIADD3 UR4, UPT, UPT, UR4, 0x2000, URZ ;  /* 0x0000200004047890 */ /* 0x000fe2000fffe0ff */
[----:B------:R-:W-:-:S02]  /*0070*/  CS2R R22, SRZ ;  /* 0x0000000000167805 */ /* 0x000fc4000001ff00 */
[----:B------:R-:W-:Y:S02]  /*0080*/  CS2R R20, SRZ ;  /* 0x0000000000147805 */ /* 0x000fe4000001ff00 */
[----:B------:R-:W-:Y:S02]  /*0090*/  MOV R29, RZ ;  /* 0x000000ff001d7202 */ /* 0x000fe40000000f00 */
[----:B------:R-:W-:Y:S01]  /*00a0*/  CS2R R12, SRZ ;  /* 0x00000000000c7805 */ /* 0x000fe2000001ff00 */
[----:B------:R-:W3:Y:S01]  /*00b0*/  LDCU.64 UR6, c[0x0][0x358] ;  /* 0x00006b00ff0677ac */ /* 0x000ee20008000a00 */
[----:B-1----:R-:W-:Y:S01]  /*00c0*/  ULEA UR4, UR8, UR4, 0x18 ;  /* 0x0000000408047291 */ /* 0x002fe2000f8ec0ff */
[----:B0-----:R-:W-:Y:S02]  /*00d0*/  SHF.L.U32 R3, R2, 0x9, RZ ;  /* 0x0000000902037819 */ /* 0x001fe400000006ff */
[----:B--2---:R-:W-:Y:S02]  /*00e0*/  SHF.L.U32 R26, R0, 0x6, RZ ;  /* 0x00000006001a7819 */ /* 0x004fe400000006ff */
[----:B------:R-:W-:-:S02]  /*00f0*/  LOP3.LUT R3, R3, 0x7ffe000f, R0, 0xc8, !PT ;  /* 0x7ffe000f03037812 */ /* 0x000fc400078ec800 */
[----:B------:R-:W-:Y:S02]  /*0100*/  LOP3.LUT R24, R0, 0x3, RZ, 0xc0, !PT ;  /* 0x0000000300187812 */ /* 0x000fe400078ec0ff */
[----:B------:R-:W-:Y:S01]  /*0110*/  LOP3.LUT R26, R3, 0x3c00, R26, 0xf8, !PT ;  /* 0x00003c00031a7812 */ /* 0x000fe200078ef81a */
[----:B------:R-:W-:Y:S01]  /*0120*/  HFMA2 R3, -RZ, RZ, 0, 0 ;  /* 0x00000000ff037431 */ /* 0x000fe200000001ff */
[----:B---3--:R-:W-:-:S07]  /*0130*/  LEA R24, R24, UR4, 0x4 ;  /* 0x0000000418187c11 */ /* 0x008fce000f8e20ff */
.L_x_0:
[----:B------:R-:W0:Y:S01]  /*0140*/  LDC.64 R6, c[0x0][0x380] ;  /* 0x0000e000ff067b82 */ /* 0x000e220000000a00 */
[----:B------:R-:W-:Y:S02]  /*0150*/  SHF.L.U32 R8, R2, 0x4, RZ ;  /* 0x0000000402087819 */ /* 0x000fe400000006ff */
[----:B------:R-:W-:Y:S02]  /*0160*/  SHF.L.U32 R11, R0, 0x8, RZ ;  /* 0x00000008000b7819 */ /* 0x000fe400000006ff */
[----:B------:R-:W-:Y:S02]  /*0170*/  LOP3.LUT R8, R8, 0xff0, RZ, 0xc0, !PT ;  /* 0x00000ff008087812 */ /* 0x000fe400078ec0ff */
[----:B------:R-:W-:Y:S01]  /*0180*/  LOP3.LUT R11, R11, 0xf00f, R0, 0xc8, !PT ;  /* 0x0000f00f0b0b7812 */ /* 0x000fe200078ec800 */
[----:B------:R-:W1:Y:S01]  /*0190*/  LDC.64 R4, c[0x0][0x388] ;  /* 0x0000e200ff047b82 */ /* 0x000e620000000a00 */
[----:B------:R-:W-:Y:S02]  /*01a0*/  LEA R9, R3, R26, 0x4 ;  /* 0x0000001a03097211 */ /* 0x000fe400078e20ff */
[----:B------:R-:W-:-:S04]  /*01b0*/  IADD3 R10, PT, PT, R8, R11, RZ ;  /* 0x0000000b080a7210 */ /* 0x000fc80007ffe0ff */
[----:B------:R-:W-:Y:S01]  /*01c0*/  LEA R11, R3, R10, 0x10 ;  /* 0x0000000a030b7211 */ /* 0x000fe200078e80ff */
[----:B0-----:R-:W-:-:S05]  /*01d0*/  IMAD.WIDE.U32 R6, R9, 0x4, R6 ;  /* 0x0000000409067825 */ /* 0x001fca00078e0006 */
[----:B------:R-:W2:Y:S01]  /*01e0*/  LDG.E.CONSTANT R9, desc[UR6][R6.64] ;  /* 0x0000000606097981 */ /* 0x000ea2000c1e9900 */
[----:B-1----:R-:W-:-:S03]  /*01f0*/  IMAD.WIDE.U32 R4, R11, 0x4, R4 ;  /* 0x000000040b047825 */ /* 0x002fc600078e0004 */
[----:B------:R-:W3:Y:S04]  /*0200*/  LDG.E.CONSTANT R8, desc[UR6][R6.64+0x10000] ;  /* 0x0100000606087981 */ /* 0x000ee8000c1e9900 */
[----:B------:R-:W4:Y:S04]  /*0210*/  LDG.E.CONSTANT R10, desc[UR6][R6.64+0x20000] ;  /* 0x02000006060a7981 */ /* 0x000f28000c1e9900 */
[----:B------:R-:W5:Y:S04]  /*0220*/  LDG.E.CONSTANT R15, desc[UR6][R6.64+0x30000] ;  /* 0x03000006060f7981 */ /* 0x000f68000c1e9900 */
[----:B------:R-:W5:Y:S04]  /*0230*/  LDG.E.CONSTANT R14, desc[UR6][R6.64+0x40000] ;  /* 0x04000006060e7981 */ /* 0x000f68000c1e9900 */
[----:B------:R-:W5:Y:S04]  /*0240*/  LDG.E.CONSTANT R16, desc[UR6][R6.64+0x50000] ;  /* 0x0500000606107981 */ /* 0x000f68000c1e9900 */
[----:B------:R-:W5:Y:S04]  /*0250*/  LDG.E.CONSTANT R28, desc[UR6][R6.64+0x60000] ;  /* 0x06000006061c7981 */ /* 0x000f68000c1e9900 */
[----:B------:R0:W5:Y:S04]  /*0260*/  LDG.E.CONSTANT R18, desc[UR6][R6.64+0x70000] ;  /* 0x0700000606127981 */ /* 0x000168000c1e9900 */
[----:B------:R-:W5:Y:S01]  /*0270*/  LDG.E.CONSTANT R5, desc[UR6][R4.64] ;  /* 0x0000000604057981 */ /* 0x000f62000c1e9900 */
[----:B------:R-:W-:Y:S01]  /*0280*/  UMOV UR4, 0x400 ;  /* 0x0000040000047882 */ /* 0x000fe20000000000 */
[C---:B------:R-:W-:Y:S01]  /*0290*/  SHF.L.U32 R25, R0.reuse, 0x4, RZ ;  /* 0x0000000400197819 */ /* 0x040fe200000006ff */
[----:B------:R-:W-:Y:S01]  /*02a0*/  ULEA UR5, UR8, UR4, 0x18 ;  /* 0x0000000408057291 */ /* 0x000fe2000f8ec0ff */
[----:B------:R-:W-:Y:S01]  /*02b0*/  IADD3 R3, PT, PT, R3, 0x1, RZ ;  /* 0x0000000103037810 */ /* 0x000fe20007ffe0ff */
[----:B------:R-:W-:Y:S01]  /*02c0*/  UIADD3 UR4, UPT, UPT, UR4, 0x2000, URZ ;  /* 0x0000200004047890 */ /* 0x000fe2000fffe0ff */
[----:B------:R-:W-:Y:S01]  /*02d0*/  LOP3.LUT R25, R25, 0xfc0, RZ, 0xc0, !PT ;  /* 0x00000fc019197812 */ /* 0x000fe200078ec0ff */
[----:B------:R-:W-:Y:S01]  /*02e0*/  BAR.SYNC.DEFER_BLOCKING 0x0 ;  /* 0x0000000000007b1d */ /* 0x000fe20000010000 */
[----:B------:R-:W-:Y:S01]  /*02f0*/  ISETP.NE.AND P0, PT, R3, 0x40, PT ;  /* 0x000000400300780c */ /* 0x000fe20003f05270 */
[----:B------:R-:W-:Y:S01]  /*0300*/  ULEA UR4, UR8, UR4, 0x18 ;  /* 0x0000000408047291 */ /* 0x000fe2000f8ec0ff */
[----:B------:R-:W-:-:S05]  /*0310*/  LEA R17, R0, UR5, 0x2 ;  /* 0x0000000500117c11 */ /* 0x000fca000f8e10ff */
[----:B0-----:R-:W-:Y:S01]  /*0320*/  LEA R6, R0, UR4, 0x2 ;  /* 0x0000000400067c11 */ /* 0x001fe2000f8e10ff */
[----:B--2---:R-:W-:Y:S04]  /*0330*/  STS [R17], R9 ;  /* 0x0000000911007388 */ /* 0x004fe80000000800 */
[----:B---3--:R-:W-:Y:S04]  /*0340*/  STS [R17+0x400], R8 ;  /* 0x0004000811007388 */ /* 0x008fe80000000800 */
[----:B----4-:R-:W-:Y:S04]  /*0350*/  STS [R17+0x800], R10 ;  /* 0x0008000a11007388 */ /* 0x010fe80000000800 */
[----:B-----5:R-:W-:Y:S04]  /*0360*/  STS [R17+0xc00], R15 ;  /* 0x000c000f11007388 */ /* 0x020fe80000000800 */
[----:B------:R-:W-:Y:S04]  /*0370*/  STS [R17+0x1000], R14 ;  /* 0x0010000e11007388 */ /* 0x000fe80000000800 */
[----:B------:R-:W-:Y:S04]  /*0380*/  STS [R17+0x1400], R16 ;  /* 0x0014001011007388 */ /* 0x000fe80000000800 */
[----:B------:R-:W-:Y:S04]  /*0390*/  STS [R17+0x1800], R28 ;  /* 0x0018001c11007388 */ /* 0x000fe80000000800 */
[----:B------:R-:W-:Y:S04]  /*03a0*/  STS [R17+0x1c00], R18 ;  /* 0x001c001211007388 */ /* 0x000fe80000000800 */
[----:B------:R-:W-:Y:S01]  /*03b0*/  STS [R6], R5 ;  /* 0x0000000506007388 */ /* 0x000fe20000000800 */
[----:B------:R-:W-:Y:S06]  /*03c0*/  BAR.SYNC.DEFER_BLOCKING 0x0 ;  /* 0x0000000000007b1d */ /* 0x000fec0000010000 */
[----:B------:R-:W-:Y:S04]  /*03d0*/  LDS.128 R8, [R25+UR5] ;  /* 0x0000000519087984 */ /* 0x000fe80008000c00 */
[----:B------:R-:W0:Y:S04]  /*03e0*/  LDS.128 R4, [R24] ;  /* 0x0000000018047984 */ /* 0x000e280000000c00 */
[----:B------:R-:W1:Y:S01]  /*03f0*/  LDS.128 R16, [R25+UR5+0x1000] ;  /* 0x0010000519107984 */ /* 0x000e620008000c00 */
[C---:B0-----:R-:W-:Y:S01]  /*0400*/  FFMA R27, R8.reuse, R4, R27 ;  /* 0x00000004081b7223 */ /* 0x041fe2000000001b */
[C---:B------:R-:W-:Y:S01]  /*0410*/  FFMA R22, R8.reuse, R5, R22 ;  /* 0x0000000508167223 */ /* 0x040fe20000000016 */
[C---:B------:R-:W-:Y:S01]  /*0420*/  FFMA R21, R8.reuse, R6, R21 ;  /* 0x0000000608157223 */ /* 0x040fe20000000015 */
[----:B------:R-:W-:Y:S01]  /*0430*/  FFMA R8, R8, R7, R12 ;  /* 0x0000000708087223 */ /* 0x000fe2000000000c */
[----:B-1----:R-:W-:Y:S01]  /*0440*/  FFMA R28, R4, R16, R13 ;  /* 0x00000010041c7223 */ /* 0x002fe2000000000d */
[C---:B------:R-:W-:Y:S01]  /*0450*/  FFMA R4, R16.reuse, R5, R29 ;  /* 0x0000000510047223 */ /* 0x040fe2000000001d */
[----:B------:R-:W0:Y:S01]  /*0460*/  LDS.128 R12, [R24+0x40] ;  /* 0x00004000180c7984 */ /* 0x000e220000000c00 */
[C---:B------:R-:W-:Y:S01]  /*0470*/  FFMA R20, R16.reuse, R6, R20 ;  /* 0x0000000610147223 */ /* 0x040fe20000000014 */
[----:B------:R-:W-:Y:S01]  /*0480*/  FFMA R16, R16, R7, R23 ;  /* 0x0000000710107223 */ /* 0x000fe20000000017 */
[C---:B0-----:R-:W-:Y:S01]  /*0490*/  FFMA R27, R12.reuse, R9, R27 ;  /* 0x000000090c1b7223 */ /* 0x041fe2000000001b */
[----:B------:R-:W-:Y:S01]  /*04a0*/  FFMA R29, R12, R17, R28 ;  /* 0x000000110c1d7223 */ /* 0x000fe2000000001c */
[-C--:B------:R-:W-:Y:S01]  /*04b0*/  FFMA R12, R9, R13.reuse, R22 ;  /* 0x0000000d090c7223 */ /* 0x080fe20000000016 */
[----:B------:R-:W-:Y:S01]  /*04c0*/  FFMA R13, R17, R13, R4 ;  /* 0x0000000d110d7223 */ /* 0x000fe20000000004 */
[-C--:B------:R-:W-:Y:S01]  /*04d0*/  FFMA R28, R9, R14.reuse, R21 ;  /* 0x0000000e091c7223 */ /* 0x080fe20000000015 */
[----:B------:R-:W0:Y:S01]  /*04e0*/  LDS.128 R4, [R24+0x80] ;  /* 0x0000800018047984 */ /* 0x000e220000000c00 */
[----:B------:R-:W-:Y:S01]  /*04f0*/  FFMA R14, R17, R14, R20 ;  /* 0x0000000e110e7223 */ /* 0x000fe20000000014 */
[-C--:B------:R-:W-:Y:S01]  /*0500*/  FFMA R8, R9, R15.reuse, R8 ;  /* 0x0000000f09087223 */ /* 0x080fe20000000008 */
[----:B------:R-:W-:Y:S01]  /*0510*/  FFMA R15, R17, R15, R16 ;  /* 0x0000000f110f7223 */ /* 0x000fe20000000010 */
[----:B------:R-:W1:Y:S01]  /*0520*/  LDS.128 R20, [R24+0xc0] ;  /* 0x0000c00018147984 */ /* 0x000e620000000c00 */
[C---:B0-----:R-:W-:Y:S01]  /*0530*/  FFMA R27, R4.reuse, R10, R27 ;  /* 0x0000000a041b7223 */ /* 0x041fe2000000001b */
[----:B------:R-:W-:Y:S01]  /*0540*/  FFMA R4, R4, R18, R29 ;  /* 0x0000001204047223 */ /* 0x000fe2000000001d */
[-C--:B------:R-:W-:Y:S01]  /*0550*/  FFMA R12, R10, R5.reuse, R12 ;  /* 0x000000050a0c7223 */ /* 0x080fe2000000000c */
[----:B------:R-:W-:Y:S01]  /*0560*/  FFMA R13, R18, R5, R13 ;  /* 0x00000005120d7223 */ /* 0x000fe2000000000d */
[-C--:B------:R-:W-:Y:S01]  /*0570*/  FFMA R5, R10, R6.reuse, R28 ;  /* 0x000000060a057223 */ /* 0x080fe2000000001c */
[----:B------:R-:W-:Y:S01]  /*0580*/  FFMA R14, R18, R6, R14 ;  /* 0x00000006120e7223 */ /* 0x000fe2000000000e */
[----:B------:R-:W-:Y:S01]  /*0590*/  FFMA R16, R10, R7, R8 ;  /* 0x000000070a107223 */ /* 0x000fe20000000008 */
[C---:B-1----:R-:W-:Y:S01]  /*05a0*/  FFMA R29, R20.reuse, R11, R27 ;  /* 0x0000000b141d7223 */ /* 0x042fe2000000001b */
[----:B------:R-:W-:Y:S01]  /*05b0*/  FFMA R28, R20, R19, R4 ;  /* 0x00000013141c7223 */ /* 0x000fe20000000004 */
[----:B------:R-:W-:Y:S01]  /*05c0*/  FFMA R20, R11, R21, R12 ;  /* 0x000000150b147223 */ /* 0x000fe2000000000c */
[----:B------:R-:W-:Y:S01]  /*05d0*/  FFMA R18, R18, R7, R15 ;  /* 0x0000000712127223 */ /* 0x000fe2000000000f */
[----:B------:R-:W-:Y:S01]  /*05e0*/  FFMA R21, R19, R21, R13 ;  /* 0x0000001513157223 */ /* 0x000fe2000000000d */
[-C--:B------:R-:W-:Y:S01]  /*05f0*/  FFMA R27, R11, R22.reuse, R5 ;  /* 0x000000160b1b7223 */ /* 0x080fe20000000005 */
[----:B------:R-:W-:Y:S01]  /*0600*/  FFMA R17, R19, R22, R14 ;  /* 0x0000001613117223 */ /* 0x000fe2000000000e */
[----:B------:R-:W-:Y:S01]  /*0610*/  LDS.128 R4, [R25+UR5+0x10] ;  /* 0x0000100519047984 */ /* 0x000fe20008000c00 */
[-C--:B------:R-:W-:Y:S01]  /*0620*/  FFMA R16, R11, R23.reuse, R16 ;  /* 0x000000170b107223 */ /* 0x080fe20000000010 */
[----:B------:R-:W-:-:S02]  /*0630*/  FFMA R23, R19, R23, R18 ;  /* 0x0000001713177223 */ /* 0x000fc40000000012 */
[----:B------:R-:W0:Y:S04]  /*0640*/  LDS.128 R12, [R24+0x100] ;  /* 0x00010000180c7984 */ /* 0x000e280000000c00 */
[----:B------:R-:W1:Y:S01]  /*0650*/  LDS.128 R8, [R25+UR5+0x1010] ;  /* 0x0010100519087984 */ /* 0x000e620008000c00 */
[C---:B0-----:R-:W-:Y:S01]  /*0660*/  FFMA R29, R4.reuse, R12, R29 ;  /* 0x0000000c041d7223 */ /* 0x041fe2000000001d */
[C---:B------:R-:W-:Y:S01]  /*0670*/  FFMA R20, R4.reuse, R13, R20 ;  /* 0x0000000d04147223 */ /* 0x040fe20000000014 */
[CC--:B------:R-:W-:Y:S01]  /*0680*/  FFMA R27, R4.reuse, R14.reuse, R27 ;  /* 0x0000000e041b7223 */ /* 0x0c0fe2000000001b */
[----:B------:R-:W-:Y:S01]  /*0690*/  FFMA R4, R4, R15, R16 ;  /* 0x0000000f04047223 */ /* 0x000fe20000000010 */
[C---:B-1----:R-:W-:Y:S01]  /*06a0*/  FFMA R14, R8.reuse, R14, R17 ;  /* 0x0000000e080e7223 */ /* 0x042fe20000000011 */
[----:B------:R-:W-:Y:S01]  /*06b0*/  FFMA R22, R8, R13, R21 ;  /* 0x0000000d08167223 */ /* 0x000fe20000000015 */
[----:B------:R-:W0:Y:S01]  /*06c0*/  LDS.128 R16, [R24+0x140] ;  /* 0x0001400018107984 */ /* 0x000e220000000c00 */
[----:B------:R-:W-:Y:S01]  /*06d0*/  FFMA R28, R12, R8, R28 ;  /* 0x000000080c1c7223 */ /* 0x000fe2000000001c */
[----:B------:R-:W-:Y:S01]  /*06e0*/  FFMA R12, R8, R15, R23 ;  /* 0x0000000f080c7223 */ /* 0x000fe20000000017 */
[-C--:B0-----:R-:W-:Y:S01]  /*06f0*/  FFMA R8, R5, R17.reuse, R20 ;  /* 0x0000001105087223 */ /* 0x081fe20000000014 */
[----:B------:R-:W-:Y:S01]  /*0700*/  FFMA R17, R9, R17, R22 ;  /* 0x0000001109117223 */ /* 0x000fe20000000016 */
[C---:B------:R-:W-:Y:S01]  /*0710*/  FFMA R29, R16.reuse, R5, R29 ;  /* 0x00000005101d7223 */ /* 0x040fe2000000001d */
[----:B------:R-:W0:Y:S01]  /*0720*/  LDS.128 R20, [R24+0x180] ;  /* 0x0001800018147984 */ /* 0x000e220000000c00 */
[----:B------:R-:W-:Y:S01]  /*0730*/  FFMA R16, R16, R9, R28 ;  /* 0x0000000910107223 */ /* 0x000fe2000000001c */
[-C--:B------:R-:W-:Y:S01]  /*0740*/  FFMA R27, R5, R18.reuse, R27 ;  /* 0x00000012051b7223 */ /* 0x080fe2000000001b */
[C---:B------:R-:W-:Y:S01]  /*0750*/  FFMA R18, R9.reuse, R18, R14 ;  /* 0x0000001209127223 */ /* 0x040fe2000000000e */
        /* <DEDUP_REMOVED lines=9> */
[-C--:B------:R-:W-:Y:S01]  /*07f0*/  FFMA R6, R6, R23.reuse, R4 ;  /* 0x0000001706067223 */ /* 0x080fe20000000004 */
[----:B------:R-:W-:Y:S01]  /*0800*/  FFMA R28, R10, R23, R28 ;  /* 0x000000170a1c7223 */ /* 0x000fe2000000001c */
[C---:B-1----:R-:W-:Y:S01]  /*0810*/  FFMA R10, R12.reuse, R7, R29 ;  /* 0x000000070c0a7223 */ /* 0x042fe2000000001d */
[----:B------:R-:W-:Y:S01]  /*0820*/  FFMA R8, R12, R11, R16 ;  /* 0x0000000b0c087223 */ /* 0x000fe20000000010 */
[-C--:B------:R-:W-:Y:S01]  /*0830*/  FFMA R12, R7, R13.reuse, R20 ;  /* 0x0000000d070c7223 */ /* 0x080fe20000000014 */
        /* <DEDUP_REMOVED lines=10> */
[C---:B------:R-:W-:Y:S01]  /*08e0*/  FFMA R12, R20.reuse, R17, R12 ;  /* 0x00000011140c7223 */ /* 0x040fe2000000000c */
[----:B------:R-:W-:Y:S01]  /*08f0*/  FFMA R20, R20, R19, R14 ;  /* 0x0000001314147223 */ /* 0x000fe2000000000e */
[----:B-1----:R-:W-:Y:S01]  /*0900*/  FFMA R16, R16, R4, R8 ;  /* 0x0000000410107223 */ /* 0x002fe20000000008 */
[C---:B------:R-:W-:Y:S01]  /*0910*/  FFMA R18, R4.reuse, R18, R9 ;  /* 0x0000001204127223 */ /* 0x040fe20000000009 */
[C---:B------:R-:W-:Y:S01]  /*0920*/  FFMA R14, R4.reuse, R17, R29 ;  /* 0x00000011040e7223 */ /* 0x040fe2000000001d */
[----:B------:R-:W0:Y:S01]  /*0930*/  LDS.128 R8, [R24+0x240] ;  /* 0x0002400018087984 */ /* 0x000e220000000c00 */
        /* <DEDUP_REMOVED lines=9> */
[----:B------:R-:W-:-:S02]  /*09d0*/  FFMA R4, R5, R11, R4 ;  /* 0x0000000b05047223 */ /* 0x000fc40000000004 */
        /* <DEDUP_REMOVED lines=11> */
[CC--:B------:R-:W-:Y:S01]  /*0a90*/  FFMA R20, R23.reuse, R9.reuse, R12 ;  /* 0x0000000917147223 */ /* 0x0c0fe2000000000c */
[-C--:B------:R-:W-:Y:S01]  /*0aa0*/  FFMA R8, R23, R10.reuse, R5 ;  /* 0x0000000a17087223 */ /* 0x080fe20000000005 */
[C---:B------:R-:W-:Y:S01]  /*0ab0*/  FFMA R21, R7.reuse, R10, R18 ;  /* 0x0000000a07157223 */ /* 0x040fe20000000012 */
[----:B------:R-:W-:Y:S01]  /*0ac0*/  FFMA R9, R7, R9, R16 ;  /* 0x0000000907097223 */ /* 0x000fe20000000010 */
[-C--:B------:R-:W-:Y:S01]  /*0ad0*/  FFMA R10, R23, R11.reuse, R22 ;  /* 0x0000000b170a7223 */ /* 0x080fe20000000016 */
[----:B------:R-:W-:Y:S01]  /*0ae0*/  LDS.128 R12, [R25+UR5+0x30] ;  /* 0x00003005190c7984 */ /* 0x000fe20008000c00 */
[----:B------:R-:W-:-:S03]  /*0af0*/  FFMA R22, R7, R11, R6 ;  /* 0x0000000b07167223 */ /* 0x000fc60000000006 */
[----:B------:R-:W0:Y:S04]  /*0b00*/  LDS.128 R16, [R24+0x300] ;  /* 0x0003000018107984 */ /* 0x000e280000000c00 */
[----:B------:R-:W1:Y:S01]  /*0b10*/  LDS.128 R4, [R25+UR5+0x1030] ;  /* 0x0010300519047984 */ /* 0x000e620008000c00 */
[C---:B0-----:R-:W-:Y:S01]  /*0b20*/  FFMA R29, R12.reuse, R16, R29 ;  /* 0x000000100c1d7223 */ /* 0x041fe2000000001d */
[C---:B------:R-:W-:Y:S01]  /*0b30*/  FFMA R20, R12.reuse, R17, R20 ;  /* 0x000000110c147223 */ /* 0x040fe20000000014 */
[C---:B------:R-:W-:Y:S01]  /*0b40*/  FFMA R23, R12.reuse, R18, R8 ;  /* 0x000000120c177223 */ /* 0x040fe20000000008 */
[----:B------:R-:W-:Y:S01]  /*0b50*/  FFMA R12, R12, R19, R10 ;  /* 0x000000130c0c7223 */ /* 0x000fe2000000000a */
[----:B-1----:R-:W-:Y:S01]  /*0b60*/  FFMA R28, R4, R17, R9 ;  /* 0x00000011041c7223 */ /* 0x002fe20000000009 */
[----:B------:R-:W-:Y:S01]  /*0b70*/  FFMA R16, R16, R4, R27 ;  /* 0x0000000410107223 */ /* 0x000fe2000000001b */
[----:B------:R-:W0:Y:S01]  /*0b80*/  LDS.128 R8, [R24+0x340] ;  /* 0x0003400018087984 */ /* 0x000e220000000c00 */
[C---:B------:R-:W-:Y:S01]  /*0b90*/  FFMA R21, R4.reuse, R18, R21 ;  /* 0x0000001204157223 */ /* 0x040fe20000000015 */
[----:B------:R-:W-:Y:S01]  /*0ba0*/  FFMA R22, R4, R19, R22 ;  /* 0x0000001304167223 */ /* 0x000fe20000000016 */
[C---:B0-----:R-:W-:Y:S01]  /*0bb0*/  FFMA R25, R8.reuse, R5, R16 ;  /* 0x0000000508197223 */ /* 0x041fe20000000010 */
[----:B------:R-:W-:Y:S01]  /*0bc0*/  FFMA R29, R8, R13, R29 ;  /* 0x0000000d081d7223 */ /* 0x000fe2000000001d */
[----:B------:R-:W0:Y:S01]  /*0bd0*/  LDS.128 R16, [R24+0x380] ;  /* 0x0003800018107984 */ /* 0x000e220000000c00 */
[-C--:B------:R-:W-:Y:S01]  /*0be0*/  FFMA R27, R13, R9.reuse, R20 ;  /* 0x000000090d1b7223 */ /* 0x080fe20000000014 */
[----:B------:R-:W-:Y:S01]  /*0bf0*/  FFMA R28, R5, R9, R28 ;  /* 0x00000009051c7223 */ /* 0x000fe2000000001c */
[-C--:B------:R-:W-:Y:S01]  /*0c00*/  FFMA R23, R13, R10.reuse, R23 ;  /* 0x0000000a0d177223 */ /* 0x080fe20000000017 */
[----:B------:R-:W-:Y:S01]  /*0c10*/  FFMA R21, R5, R10, R21 ;  /* 0x0000000a05157223 */ /* 0x000fe20000000015 */
[-C--:B------:R-:W-:Y:S01]  /*0c20*/  FFMA R12, R13, R11.reuse, R12 ;  /* 0x0000000b0d0c7223 */ /* 0x080fe2000000000c */
[----:B------:R-:W-:-:S02]  /*0c30*/  FFMA R22, R5, R11, R22 ;  /* 0x0000000b05167223 */ /* 0x000fc40000000016 */
[----:B------:R-:W1:Y:S01]  /*0c40*/  LDS.128 R8, [R24+0x3c0] ;  /* 0x0003c00018087984 */ /* 0x000e620000000c00 */
[----:B0-----:R-:W-:Y:S01]  /*0c50*/  FFMA R29, R16, R14, R29 ;  /* 0x0000000e101d7223 */ /* 0x001fe2000000001d */
[----:B------:R-:W-:Y:S01]  /*0c60*/  FFMA R23, R14, R18, R23 ;  /* 0x000000120e177223 */ /* 0x000fe20000000017 */
[----:B------:R-:W-:Y:S01]  /*0c70*/  FFMA R16, R16, R6, R25 ;  /* 0x0000000610107223 */ /* 0x000fe20000000019 */
[CC--:B------:R-:W-:Y:S01]  /*0c80*/  FFMA R28, R6.reuse, R17.reuse, R28 ;  /* 0x00000011061c7223 */ /* 0x0c0fe2000000001c */
[----:B------:R-:W-:Y:S01]  /*0c90*/  FFMA R18, R6, R18, R21 ;  /* 0x0000001206127223 */ /* 0x000fe20000000015 */
[C---:B------:R-:W-:Y:S01]  /*0ca0*/  FFMA R4, R14.reuse, R17, R27 ;  /* 0x000000110e047223 */ /* 0x040fe2000000001b */
[-C--:B------:R-:W-:Y:S01]  /*0cb0*/  FFMA R12, R14, R19.reuse, R12 ;  /* 0x000000130e0c7223 */ /* 0x080fe2000000000c */
[----:B------:R-:W-:Y:S01]  /*0cc0*/  FFMA R6, R6, R19, R22 ;  /* 0x0000001306067223 */ /* 0x000fe20000000016 */
[C---:B-1----:R-:W-:Y:S01]  /*0cd0*/  FFMA R27, R8.reuse, R15, R29 ;  /* 0x0000000f081b7223 */ /* 0x042fe2000000001d */
[CC--:B------:R-:W-:Y:S01]  /*0ce0*/  FFMA R21, R15.reuse, R10.reuse, R23 ;  /* 0x0000000a0f157223 */ /* 0x0c0fe20000000017 */
[----:B------:R-:W-:Y:S01]  /*0cf0*/  FFMA R13, R8, R7, R16 ;  /* 0x00000007080d7223 */ /* 0x000fe20000000010 */
[-C--:B------:R-:W-:Y:S01]  /*0d00*/  FFMA R22, R15, R9.reuse, R4 ;  /* 0x000000090f167223 */ /* 0x080fe20000000004 */
[C---:B------:R-:W-:Y:S01]  /*0d10*/  FFMA R29, R7.reuse, R9, R28 ;  /* 0x00000009071d7223 */ /* 0x040fe2000000001c */
[----:B------:R-:W-:Y:S01]  /*0d20*/  FFMA R20, R7, R10, R18 ;  /* 0x0000000a07147223 */ /* 0x000fe20000000012 */
[-C--:B------:R-:W-:Y:S01]  /*0d30*/  FFMA R12, R15, R11.reuse, R12 ;  /* 0x0000000b0f0c7223 */ /* 0x080fe2000000000c */
[----:B------:R-:W-:Y:S01]  /*0d40*/  FFMA R23, R7, R11, R6 ;  /* 0x0000000b07177223 */ /* 0x000fe20000000006 */
[----:B------:R-:W-:Y:S06]  /*0d50*/  @P0 BRA `(.L_x_0) ;  /* 0xfffffff000f80947 */ /* 0x000fec000383ffff */
[----:B------:R-:W0:Y:S01]  /*0d60*/  LDC.64 R4, c[0x0][0x390] ;  /* 0x0000e400ff047b82 */ /* 0x000e220000000a00 */
[----:B------:R-:W-:Y:S02]  /*0d70*/  SHF.L.U32 R3, R2, 0xb, RZ ;  /* 0x0000000b02037819 */ /* 0x000fe400000006ff */
[----:B------:R-:W-:Y:S02]  /*0d80*/  SHF.L.U32 R6, R0, 0xa, RZ ;  /* 0x0000000a00067819 */ /* 0x000fe400000006ff */
[----:B------:R-:W-:Y:S02]  /*0d90*/  LOP3.LUT R3, R3, 0x7ff80000, RZ, 0xc0, !PT ;  /* 0x7ff8000003037812 */ /* 0x000fe400078ec0ff */
[----:B------:R-:W-:Y:S02]  /*0da0*/  SHF.L.U32 R2, R2, 0x4, RZ ;  /* 0x0000000402027819 */ /* 0x000fe400000006ff */
[----:B------:R-:W-:Y:S02]  /*0db0*/  LOP3.LUT R3, R3, 0x3f000, R6, 0xf8, !PT ;  /* 0x0003f00003037812 */ /* 0x000fe400078ef806 */
[----:B------:R-:W-:-:S02]  /*0dc0*/  SHF.L.U32 R0, R0, 0x2, RZ ;  /* 0x0000000200007819 */ /* 0x000fc400000006ff */
[----:B------:R-:W-:Y:S02]  /*0dd0*/  LOP3.LUT R2, R2, 0xff0, RZ, 0xc0, !PT ;  /* 0x00000ff002027812 */ /* 0x000fe400078ec0ff */
[----:B------:R-:W-:Y:S02]  /*0de0*/  LOP3.LUT R0, R0, 0xc, RZ, 0xc0, !PT ;  /* 0x0000000c00007812 */ /* 0x000fe400078ec0ff */
[----:B------:R-:W-:-:S04]  /*0df0*/  LOP3.LUT R3, R3, R2, RZ, 0xfc, !PT ;  /* 0x0000000203037212 */ /* 0x000fc800078efcff */
[----:B------:R-:W-:-:S05]  /*0e00*/  IADD3 R3, PT, PT, R3, R0, RZ ;  /* 0x0000000003037210 */ /* 0x000fca0007ffe0ff */
[----:B0-----:R-:W-:-:S05]  /*0e10*/  IMAD.WIDE.U32 R4, R3, 0x4, R4 ;  /* 0x0000000403047825 */ /* 0x001fca00078e0004 */
[----:B------:R-:W-:Y:S04]  /*0e20*/  STG.E desc[UR6][R4.64], R27 ;  /* 0x0000001b04007986 */ /* 0x000fe8000c101906 */
[----:B------:R-:W-:Y:S04]  /*0e30*/  STG.E desc[UR6][R4.64+0x100000], R13 ;  /* 0x1000000d04007986 */ /* 0x000fe8000c101906 */
[----:B------:R-:W-:Y:S04]  /*0e40*/  STG.E desc[UR6][R4.64+0x4], R22 ;  /* 0x0000041604007986 */ /* 0x000fe8000c101906 */
[----:B------:R-:W-:Y:S04]  /*0e50*/  STG.E desc[UR6][R4.64+0x100004], R29 ;  /* 0x1000041d04007986 */ /* 0x000fe8000c101906 */
[----:B------:R-:W-:Y:S04]  /*0e60*/  STG.E desc[UR6][R4.64+0x8], R21 ;  /* 0x0000081504007986 */ /* 0x000fe8000c101906 */
[----:B------:R-:W-:Y:S04]  /*0e70*/  STG.E desc[UR6][R4.64+0x100008], R20 ;  /* 0x1000081404007986 */ /* 0x000fe8000c101906 */
[----:B------:R-:W-:Y:S04]  /*0e80*/  STG.E desc[UR6][R4.64+0xc], R12 ;  /* 0x00000c0c04007986 */ /* 0x000fe8000c101906 */
[----:B------:R-:W-:Y:S01]  /*0e90*/  STG.E desc[UR6][R4.64+0x10000c], R23 ;  /* 0x10000c1704007986 */ /* 0x000fe2000c101906 */
[----:B------:R-:W-:Y:S05]  /*0ea0*/  EXIT ;  /* 0x000000000000794d */ /* 0x000fea0003800000 */
.L_x_1:
[----:B------:R-:W-:-:S00]  /*0eb0*/  BRA `(.L_x_1) ;  /* 0xfffffffc00fc7947 */ /* 0x000fc0000383ffff */
[----:B------:R-:W-:-:S00]  /*0ec0*/  NOP ;  /* 0x0000000000007918 */ /* 0x000fc00000000000 */
        /* <DEDUP_REMOVED lines=11> */
.L_x_2:


//--------------------- .nv.shared.mymatmul_kernel0 --------------------------
	.section	.nv.shared.mymatmul_kernel0,"aw",@nobits
	.sectionflags	@""
	.align	4
.nv.shared.mymatmul_kernel0:
	.zero		10240


//--------------------- .nv.shared.reserved.0     --------------------------
	.section	.nv.shared.reserved.0,"aw",@nobits
	.weak		__nv_reservedSMEM_offset_0_alias
	.size		__nv_reservedSMEM_offset_0_alias, 0, 64
	.other		__nv_reservedSMEM_offset_0_alias,@"STO_CUDA_RESERVED_SHARED STV_DEFAULT"
__nv_reservedSMEM_offset_0_alias:
	.zero		0
	.zero		64


//--------------------- .nv.constant0.mymatmul_kernel0 --------------------------
	.section	.nv.constant0.mymatmul_kernel0,"a",@progbits
	.sectionflags	@""
	.align	4
.nv.constant0.mymatmul_kernel0:
	.zero		920


//--------------------- SYMBOLS --------------------------

	.type		.nv.reservedSmem.offset0,@object
	.size		.nv.reservedSmem.offset0,0x4
	.type		.nv.reservedSmem.cap,@object
	.size		.nv.reservedSmem.cap,0x4
